	.headerflags	@"EF_CUDA_TEXMODE_UNIFIED EF_CUDA_64BIT_ADDRESS EF_CUDA_ACCELERATORS EF_CUDA_SM90 EF_CUDA_VIRTUAL_SM(EF_CUDA_SM90)"
	.elftype	@"ET_EXEC"


//--------------------- .nv.info                  --------------------------
	.section	.nv.info,"",@"SHT_CUDA_INFO"
	.align	4


	//----- nvinfo : EIATTR_REGCOUNT
	.align		4
        /*0000*/ 	.byte	0x04, 0x2f
        /*0002*/ 	.short	(.L_1 - .L_0)
	.align		4
.L_0:
        /*0004*/ 	.word	index@(triton_poi_fused_add_convolution_6)
        /*0008*/ 	.word	0x00000010


	//----- nvinfo : EIATTR_MIN_STACK_SIZE
	.align		4
.L_1:
        /*000c*/ 	.byte	0x04, 0x12
        /*000e*/ 	.short	(.L_3 - .L_2)
	.align		4
.L_2:
        /*0010*/ 	.word	index@(triton_poi_fused_add_convolution_6)
        /*0014*/ 	.word	0x00000000


	//----- nvinfo : EIATTR_FRAME_SIZE
	.align		4
.L_3:
        /*0018*/ 	.byte	0x04, 0x11
        /*001a*/ 	.short	(.L_5 - .L_4)
	.align		4
.L_4:
        /*001c*/ 	.word	index@(triton_poi_fused_add_convolution_6)
        /*0020*/ 	.word	0x00000000


	//----- nvinfo : EIATTR_MIN_STACK_SIZE
	.align		4
.L_5:
        /*0024*/ 	.byte	0x04, 0x12
        /*0026*/ 	.short	(.L_7 - .L_6)
	.align		4
.L_6:
        /*0028*/ 	.word	index@(triton_poi_fused_add_convolution_6)
        /*002c*/ 	.word	0x00000000
.L_7:


//--------------------- .nv.info.triton_poi_fused_add_convolution_6 --------------------------
	.section	.nv.info.triton_poi_fused_add_convolution_6,"",@"SHT_CUDA_INFO"
	.sectionflags	@""
	.align	4


	//----- nvinfo : EIATTR_CUDA_API_VERSION
	.align		4
        /*0000*/ 	.byte	0x04, 0x37
        /*0002*/ 	.short	(.L_9 - .L_8)
.L_8:
        /*0004*/ 	.word	0x0000007c


	//----- nvinfo : EIATTR_KPARAM_INFO
	.align		4
.L_9:
        /*0008*/ 	.byte	0x04, 0x17
        /*000a*/ 	.short	(.L_11 - .L_10)
.L_10:
        /*000c*/ 	.word	0x00000000
        /*0010*/ 	.short	0x0004
        /*0012*/ 	.short	0x0020
        /*0014*/ 	.byte	0x00, 0xf0, 0x11, 0x00


	//----- nvinfo : EIATTR_KPARAM_INFO
	.align		4
.L_11:
        /*0018*/ 	.byte	0x04, 0x17
        /*001a*/ 	.short	(.L_13 - .L_12)
.L_12:
        /*001c*/ 	.word	0x00000000
        /*0020*/ 	.short	0x0003
        /*0022*/ 	.short	0x0018
        /*0024*/ 	.byte	0x00, 0xf4, 0x21, 0x00


	//----- nvinfo : EIATTR_KPARAM_INFO
	.align		4
.L_13:
        /*0028*/ 	.byte	0x04, 0x17
        /*002a*/ 	.short	(.L_15 - .L_14)
.L_14:
        /*002c*/ 	.word	0x00000000
        /*0030*/ 	.short	0x0002
        /*0032*/ 	.short	0x0010
        /*0034*/ 	.byte	0x00, 0xf4, 0x21, 0x00


	//----- nvinfo : EIATTR_KPARAM_INFO
	.align		4
.L_15:
        /*0038*/ 	.byte	0x04, 0x17
        /*003a*/ 	.short	(.L_17 - .L_16)
.L_16:
        /*003c*/ 	.word	0x00000000
        /*0040*/ 	.short	0x0001
        /*0042*/ 	.short	0x0008
        /*0044*/ 	.byte	0x00, 0xf4, 0x21, 0x00


	//----- nvinfo : EIATTR_KPARAM_INFO
	.align		4
.L_17:
        /*0048*/ 	.byte	0x04, 0x17
        /*004a*/ 	.short	(.L_19 - .L_18)
.L_18:
        /*004c*/ 	.word	0x00000000
        /*0050*/ 	.short	0x0000
        /*0052*/ 	.short	0x0000
        /*0054*/ 	.byte	0x00, 0xf4, 0x21, 0x00


	//----- nvinfo : EIATTR_SPARSE_MMA_MASK
	.align		4
.L_19:
        /*0058*/ 	.byte	0x03, 0x50
        /*005a*/ 	.short	0x0000


	//----- nvinfo : EIATTR_MAXREG_COUNT
	.align		4
        /*005c*/ 	.byte	0x03, 0x1b
        /*005e*/ 	.short	0x00ff


	//----- nvinfo : EIATTR_EXIT_INSTR_OFFSETS
	.align		4
        /*0060*/ 	.byte	0x04, 0x1c
        /*0062*/ 	.short	(.L_21 - .L_20)


	//   ....[0]....
.L_20:
        /*0064*/ 	.word	0x000001f0


	//----- nvinfo : EIATTR_REQNTID
	.align		4
.L_21:
        /*0068*/ 	.byte	0x04, 0x10
        /*006a*/ 	.short	(.L_23 - .L_22)
.L_22:
        /*006c*/ 	.word	0x00000100
        /*0070*/ 	.word	0x00000001
        /*0074*/ 	.word	0x00000001


	//----- nvinfo : EIATTR_CBANK_PARAM_SIZE
	.align		4
.L_23:
        /*0078*/ 	.byte	0x03, 0x19
        /*007a*/ 	.short	0x0024


	//----- nvinfo : EIATTR_PARAM_CBANK
	.align		4
        /*007c*/ 	.byte	0x04, 0x0a
        /*007e*/ 	.short	(.L_25 - .L_24)
	.align		4
.L_24:
        /*0080*/ 	.word	index@(.nv.constant0.triton_poi_fused_add_convolution_6)
        /*0084*/ 	.short	0x0210
        /*0086*/ 	.short	0x0024


	//----- nvinfo : EIATTR_SW_WAR
	.align		4
.L_25:
        /*0088*/ 	.byte	0x04, 0x36
        /*008a*/ 	.short	(.L_27 - .L_26)
.L_26:
        /*008c*/ 	.word	0x00000008
.L_27:


//--------------------- .nv.callgraph             --------------------------
	.section	.nv.callgraph,"",@"SHT_CUDA_CALLGRAPH"
	.align	4
	.sectionentsize	8
	.align		4
        /*0000*/ 	.word	0x00000000
	.align		4
        /*0004*/ 	.word	0xffffffff
	.align		4
        /*0008*/ 	.word	0x00000000
	.align		4
        /*000c*/ 	.word	0xfffffffe
	.align		4
        /*0010*/ 	.word	0x00000000
	.align		4
        /*0014*/ 	.word	0xfffffffd
	.align		4
        /*0018*/ 	.word	0x00000000
	.align		4
        /*001c*/ 	.word	0xfffffffc


//--------------------- .text.triton_poi_fused_add_convolution_6 --------------------------
	.section	.text.triton_poi_fused_add_convolution_6,"ax",@progbits
	.align	128
        .global         triton_poi_fused_add_convolution_6
        .type           triton_poi_fused_add_convolution_6,@function
        .size           triton_poi_fused_add_convolution_6,(.L_x_1 - triton_poi_fused_add_convolution_6)
        .other          triton_poi_fused_add_convolution_6,@"STO_CUDA_ENTRY STV_DEFAULT"
triton_poi_fused_add_convolution_6:
.text.triton_poi_fused_add_convolution_6:
[----:B------:R-:W-:Y:S01]  /*0000*/  LDC R1, c[0x0][0x28] ;  /* 0x00000a00ff017b82 */ /* 0x000fe20000000800 */
[----:B------:R-:W1:Y:S07]  /*0010*/  S2R R0, SR_TID.X ;  /* 0x0000000000007919 */ /* 0x000e6e0000002100 */
[----:B------:R-:W2:Y:S01]  /*0020*/  LDC.64 R8, c[0x0][0x220] ;  /* 0x00008800ff087b82 */ /* 0x000ea20000000a00 */
[----:B------:R-:W-:Y:S01]  /*0030*/  ULDC.64 UR4, c[0x0][0x208] ;  /* 0x0000820000047ab9 */ /* 0x000fe20000000a00 */
[----:B------:R-:W3:Y:S06]  /*0040*/  S2R R11, SR_CTAID.X ;  /* 0x00000000000b7919 */ /* 0x000eec0000002500 */
[----:B------:R-:W4:Y:S08]  /*0050*/  LDC.64 R6, c[0x0][0x218] ;  /* 0x00008600ff067b82 */ /* 0x000f300000000a00 */
[----:B------:R-:W5:Y:S08]  /*0060*/  LDC.64 R4, c[0x0][0x228] ;  /* 0x00008a00ff047b82 */ /* 0x000f700000000a00 */
[----:B------:R-:W4:Y:S01]  /*0070*/  LDC.64 R2, c[0x0][0x210] ;  /* 0x00008400ff027b82 */ /* 0x000f220000000a00 */
[----:B-1----:R-:W-:-:S04]  /*0080*/  SHF.L.U32 R0, R0, 0x1, RZ ;  /* 0x0000000100007819 */ /* 0x002fc800000006ff */
[----:B------:R-:W-:Y:S02]  /*0090*/  LOP3.LUT R0, R0, 0x1fe, RZ, 0xc0, !PT ;  /* 0x000001fe00007812 */ /* 0x000fe400078ec0ff */
[----:B---3--:R-:W-:Y:S02]  /*00a0*/  SHF.R.S32.HI R10, RZ, 0x16, R11 ;  /* 0x00000016ff0a7819 */ /* 0x008fe4000001140b */
[----:B------:R-:W-:Y:S02]  /*00b0*/  LEA R11, R11, R0, 0x9 ;  /* 0x000000000b0b7211 */ /* 0x000fe400078e48ff */
[----:B------:R-:W-:-:S03]  /*00c0*/  SGXT R0, R10, 0x1 ;  /* 0x000000010a00781a */ /* 0x000fc60000000200 */
[----:B--2---:R-:W-:Y:S01]  /*00d0*/  IMAD.WIDE R8, R11, 0x4, R8 ;  /* 0x000000040b087825 */ /* 0x004fe200078e0208 */
[----:B------:R-:W-:-:S03]  /*00e0*/  LEA.HI R0, R0, R11, RZ, 0x7 ;  /* 0x0000000b00007211 */ /* 0x000fc600078f38ff */
[----:B0---4-:R-:W-:Y:S01]  /*00f0*/  IMAD.WIDE R2, R11, 0x4, R2 ;  /* 0x000000040b027825 */ /* 0x011fe200078e0202 */
[----:B------:R-:W-:Y:S01]  /*0100*/  LOP3.LUT R0, R0, 0xffffff80, RZ, 0xc0, !PT ;  /* 0xffffff8000007812 */ /* 0x000fe200078ec0ff */
[----:B------:R-:W2:Y:S03]  /*0110*/  LDG.E.64 R8, desc[UR4][R8.64] ;  /* 0x0000000408087981 */ /* 0x000ea6000c1e1b00 */
[----:B------:R-:W-:Y:S02]  /*0120*/  IADD3 R13, R11, -R0, RZ ;  /* 0x800000000b0d7210 */ /* 0x000fe40007ffe0ff */
[----:B------:R-:W3:Y:S03]  /*0130*/  LDG.E.64 R10, desc[UR4][R2.64] ;  /* 0x00000004020a7981 */ /* 0x000ee6000c1e1b00 */
[----:B------:R-:W-:-:S04]  /*0140*/  IMAD.WIDE R6, R13, 0x4, R6 ;  /* 0x000000040d067825 */ /* 0x000fc800078e0206 */
[----:B-----5:R-:W-:Y:S02]  /*0150*/  IMAD.WIDE R4, R13, 0x4, R4 ;  /* 0x000000040d047825 */ /* 0x020fe400078e0204 */
[----:B------:R-:W3:Y:S04]  /*0160*/  LDG.E.EL.64 R6, desc[UR4][R6.64] ;  /* 0x0000000406067981 */ /* 0x000ee8000c2e1b00 */
[----:B------:R-:W2:Y:S01]  /*0170*/  LDG.E.EL.64 R4, desc[UR4][R4.64] ;  /* 0x0000000404047981 */ /* 0x000ea2000c2e1b00 */
[----:B---3--:R-:W-:Y:S01]  /*0180*/  FADD R10, R10, R6 ;  /* 0x000000060a0a7221 */ /* 0x008fe20000000000 */
[----:B------:R-:W-:Y:S01]  /*0190*/  FADD R11, R11, R7 ;  /* 0x000000070b0b7221 */ /* 0x000fe20000000000 */
[----:B--2---:R-:W-:Y:S01]  /*01a0*/  FADD R13, R8, R4 ;  /* 0x00000004080d7221 */ /* 0x004fe20000000000 */
[----:B------:R-:W-:-:S03]  /*01b0*/  FADD R0, R9, R5 ;  /* 0x0000000509007221 */ /* 0x000fc60000000000 */
[----:B------:R-:W-:Y:S01]  /*01c0*/  FADD R10, R10, R13 ;  /* 0x0000000d0a0a7221 */ /* 0x000fe20000000000 */
[----:B------:R-:W-:-:S05]  /*01d0*/  FADD R11, R11, R0 ;  /* 0x000000000b0b7221 */ /* 0x000fca0000000000 */
[----:B------:R-:W-:Y:S01]  /*01e0*/  STG.E.64 desc[UR4][R2.64], R10 ;  /* 0x0000000a02007986 */ /* 0x000fe2000c101b04 */
[----:B------:R-:W-:Y:S05]  /*01f0*/  EXIT ;  /* 0x000000000000794d */ /* 0x000fea0003800000 */
.L_x_0:
[----:B------:R-:W-:-:S00]  /*0200*/  BRA `(.L_x_0) ;  /* 0xfffffffc00fc7947 */ /* 0x000fc0000383ffff */
[----:B------:R-:W-:-:S00]  /*0210*/  NOP ;  /* 0x0000000000007918 */ /* 0x000fc00000000000 */
        /* <DEDUP_REMOVED lines=14> */
.L_x_1:


//--------------------- .nv.constant0.triton_poi_fused_add_convolution_6 --------------------------
	.section	.nv.constant0.triton_poi_fused_add_convolution_6,"a",@progbits
	.sectionflags	@""
	.align	4
.nv.constant0.triton_poi_fused_add_convolution_6:
	.zero		564
